//
// Generated by NVIDIA NVVM Compiler
//
// Compiler Build ID: CL-36424714
// Cuda compilation tools, release 13.0, V13.0.88
// Based on NVVM 20.0.0
//

.version 9.0
.target sm_100
.address_size 64

	// .globl	_Z10softmax_v2PfS_i
// _ZZ10softmax_v2PfS_iE4smem has been demoted
// _ZZ10softmax_v2PfS_iE7max_val has been demoted
// _ZZ10softmax_v2PfS_iE3sum has been demoted

.visible .entry _Z10softmax_v2PfS_i(
	.param .u64 .ptr .align 1 _Z10softmax_v2PfS_i_param_0,
	.param .u64 .ptr .align 1 _Z10softmax_v2PfS_i_param_1,
	.param .u32 _Z10softmax_v2PfS_i_param_2
)
{
	.reg .pred 	%p<13>;
	.reg .b32 	%r<48>;
	.reg .b32 	%f<140>;
	.reg .b64 	%rd<9>;
	// demoted variable
	.shared .align 4 .b8 _ZZ10softmax_v2PfS_iE4smem[4096];
	// demoted variable
	.shared .align 4 .f32 _ZZ10softmax_v2PfS_iE7max_val;
	// demoted variable
	.shared .align 4 .f32 _ZZ10softmax_v2PfS_iE3sum;
	ld.param.u64 	%rd2, [_Z10softmax_v2PfS_i_param_0];
	ld.param.u64 	%rd1, [_Z10softmax_v2PfS_i_param_1];
	cvta.to.global.u64 	%rd3, %rd2;
	mov.u32 	%r4, %tid.x;
	mov.u32 	%r5, %ntid.x;
	mov.u32 	%r6, %ctaid.x;
	mad.lo.s32 	%r7, %r5, %r6, %r4;
	shl.b32 	%r1, %r7, 2;
	mul.wide.s32 	%rd4, %r1, 4;
	add.s64 	%rd5, %rd3, %rd4;
	ld.global.f32 	%f3, [%rd5];
	shl.b32 	%r8, %r4, 4;
	mov.u32 	%r9, _ZZ10softmax_v2PfS_iE4smem;
	add.s32 	%r2, %r9, %r8;
	st.shared.f32 	[%r2], %f3;
	ld.global.f32 	%f4, [%rd5+4];
	st.shared.f32 	[%r2+4], %f4;
	ld.global.f32 	%f5, [%rd5+8];
	st.shared.f32 	[%r2+8], %f5;
	ld.global.f32 	%f6, [%rd5+12];
	st.shared.f32 	[%r2+12], %f6;
	bar.sync 	0;
	ld.shared.f32 	%f7, [%r2];
	ld.shared.f32 	%f8, [%r2+4];
	max.f32 	%f9, %f7, %f8;
	ld.shared.f32 	%f10, [%r2+8];
	ld.shared.f32 	%f11, [%r2+12];
	max.f32 	%f12, %f10, %f11;
	max.f32 	%f13, %f9, %f12;
	mov.b32 	%r10, %f13;
	shfl.sync.bfly.b32	%r11|%p1, %r10, 16, 31, -1;
	mov.b32 	%f14, %r11;
	max.f32 	%f15, %f13, %f14;
	mov.b32 	%r12, %f15;
	shfl.sync.bfly.b32	%r13|%p2, %r12, 8, 31, -1;
	mov.b32 	%f16, %r13;
	max.f32 	%f17, %f15, %f16;
	mov.b32 	%r14, %f17;
	shfl.sync.bfly.b32	%r15|%p3, %r14, 4, 31, -1;
	mov.b32 	%f18, %r15;
	max.f32 	%f19, %f17, %f18;
	mov.b32 	%r16, %f19;
	shfl.sync.bfly.b32	%r17|%p4, %r16, 2, 31, -1;
	mov.b32 	%f20, %r17;
	max.f32 	%f21, %f19, %f20;
	mov.b32 	%r18, %f21;
	shfl.sync.bfly.b32	%r19|%p5, %r18, 1, 31, -1;
	mov.b32 	%f22, %r19;
	max.f32 	%f1, %f21, %f22;
	and.b32  	%r3, %r4, 31;
	setp.ne.s32 	%p6, %r3, 0;
	@%p6 bra 	$L__BB0_2;
	cvt.rzi.s32.f32 	%r20, %f1;
	atom.shared.max.s32 	%r21, [_ZZ10softmax_v2PfS_iE7max_val], %r20;
$L__BB0_2:
	setp.ne.s32 	%p7, %r3, 0;
	bar.sync 	0;
	ld.shared.f32 	%f23, [%r2];
	ld.shared.f32 	%f24, [_ZZ10softmax_v2PfS_iE7max_val];
	sub.f32 	%f25, %f23, %f24;
	fma.rn.f32 	%f26, %f25, 0f3BBB989D, 0f3F000000;
	cvt.sat.f32.f32 	%f27, %f26;
	mov.f32 	%f28, 0f4B400001;
	mov.f32 	%f29, 0f437C0000;
	fma.rm.f32 	%f30, %f27, %f29, %f28;
	add.f32 	%f31, %f30, 0fCB40007F;
	neg.f32 	%f32, %f31;
	fma.rn.f32 	%f33, %f25, 0f3FB8AA3B, %f32;
	fma.rn.f32 	%f34, %f25, 0f32A57060, %f33;
	mov.b32 	%r22, %f30;
	shl.b32 	%r23, %r22, 23;
	mov.b32 	%f35, %r23;
	ex2.approx.ftz.f32 	%f36, %f34;
	ld.shared.f32 	%f37, [%r2+4];
	sub.f32 	%f38, %f37, %f24;
	fma.rn.f32 	%f39, %f38, 0f3BBB989D, 0f3F000000;
	cvt.sat.f32.f32 	%f40, %f39;
	fma.rm.f32 	%f41, %f40, %f29, %f28;
	add.f32 	%f42, %f41, 0fCB40007F;
	neg.f32 	%f43, %f42;
	fma.rn.f32 	%f44, %f38, 0f3FB8AA3B, %f43;
	fma.rn.f32 	%f45, %f38, 0f32A57060, %f44;
	mov.b32 	%r24, %f41;
	shl.b32 	%r25, %r24, 23;
	mov.b32 	%f46, %r25;
	ex2.approx.ftz.f32 	%f47, %f45;
	mul.f32 	%f48, %f47, %f46;
	fma.rn.f32 	%f49, %f36, %f35, %f48;
	ld.shared.f32 	%f50, [%r2+8];
	sub.f32 	%f51, %f50, %f24;
	fma.rn.f32 	%f52, %f51, 0f3BBB989D, 0f3F000000;
	cvt.sat.f32.f32 	%f53, %f52;
	fma.rm.f32 	%f54, %f53, %f29, %f28;
	add.f32 	%f55, %f54, 0fCB40007F;
	neg.f32 	%f56, %f55;
	fma.rn.f32 	%f57, %f51, 0f3FB8AA3B, %f56;
	fma.rn.f32 	%f58, %f51, 0f32A57060, %f57;
	mov.b32 	%r26, %f54;
	shl.b32 	%r27, %r26, 23;
	mov.b32 	%f59, %r27;
	ex2.approx.ftz.f32 	%f60, %f58;
	fma.rn.f32 	%f61, %f60, %f59, %f49;
	ld.shared.f32 	%f62, [%r2+12];
	sub.f32 	%f63, %f62, %f24;
	fma.rn.f32 	%f64, %f63, 0f3BBB989D, 0f3F000000;
	cvt.sat.f32.f32 	%f65, %f64;
	fma.rm.f32 	%f66, %f65, %f29, %f28;
	add.f32 	%f67, %f66, 0fCB40007F;
	neg.f32 	%f68, %f67;
	fma.rn.f32 	%f69, %f63, 0f3FB8AA3B, %f68;
	fma.rn.f32 	%f70, %f63, 0f32A57060, %f69;
	mov.b32 	%r28, %f66;
	shl.b32 	%r29, %r28, 23;
	mov.b32 	%f71, %r29;
	ex2.approx.ftz.f32 	%f72, %f70;
	fma.rn.f32 	%f73, %f72, %f71, %f61;
	mov.b32 	%r30, %f73;
	shfl.sync.bfly.b32	%r31|%p8, %r30, 16, 31, -1;
	mov.b32 	%f74, %r31;
	add.f32 	%f75, %f73, %f74;
	mov.b32 	%r32, %f75;
	shfl.sync.bfly.b32	%r33|%p9, %r32, 8, 31, -1;
	mov.b32 	%f76, %r33;
	add.f32 	%f77, %f75, %f76;
	mov.b32 	%r34, %f77;
	shfl.sync.bfly.b32	%r35|%p10, %r34, 4, 31, -1;
	mov.b32 	%f78, %r35;
	add.f32 	%f79, %f77, %f78;
	mov.b32 	%r36, %f79;
	shfl.sync.bfly.b32	%r37|%p11, %r36, 2, 31, -1;
	mov.b32 	%f80, %r37;
	add.f32 	%f81, %f79, %f80;
	mov.b32 	%r38, %f81;
	shfl.sync.bfly.b32	%r39|%p12, %r38, 1, 31, -1;
	mov.b32 	%f82, %r39;
	add.f32 	%f2, %f81, %f82;
	@%p7 bra 	$L__BB0_4;
	atom.shared.add.f32 	%f83, [_ZZ10softmax_v2PfS_iE3sum], %f2;
$L__BB0_4:
	cvta.to.global.u64 	%rd6, %rd1;
	bar.sync 	0;
	ld.shared.f32 	%f84, [%r2];
	ld.shared.f32 	%f85, [_ZZ10softmax_v2PfS_iE7max_val];
	sub.f32 	%f86, %f84, %f85;
	fma.rn.f32 	%f87, %f86, 0f3BBB989D, 0f3F000000;
	cvt.sat.f32.f32 	%f88, %f87;
	mov.f32 	%f89, 0f4B400001;
	mov.f32 	%f90, 0f437C0000;
	fma.rm.f32 	%f91, %f88, %f90, %f89;
	add.f32 	%f92, %f91, 0fCB40007F;
	neg.f32 	%f93, %f92;
	fma.rn.f32 	%f94, %f86, 0f3FB8AA3B, %f93;
	fma.rn.f32 	%f95, %f86, 0f32A57060, %f94;
	mov.b32 	%r40, %f91;
	shl.b32 	%r41, %r40, 23;
	mov.b32 	%f96, %r41;
	ex2.approx.ftz.f32 	%f97, %f95;
	mul.f32 	%f98, %f97, %f96;
	ld.shared.f32 	%f99, [_ZZ10softmax_v2PfS_iE3sum];
	div.rn.f32 	%f100, %f98, %f99;
	add.s64 	%rd8, %rd6, %rd4;
	st.global.f32 	[%rd8], %f100;
	ld.shared.f32 	%f101, [%r2+4];
	sub.f32 	%f102, %f101, %f85;
	fma.rn.f32 	%f103, %f102, 0f3BBB989D, 0f3F000000;
	cvt.sat.f32.f32 	%f104, %f103;
	fma.rm.f32 	%f105, %f104, %f90, %f89;
	add.f32 	%f106, %f105, 0fCB40007F;
	neg.f32 	%f107, %f106;
	fma.rn.f32 	%f108, %f102, 0f3FB8AA3B, %f107;
	fma.rn.f32 	%f109, %f102, 0f32A57060, %f108;
	mov.b32 	%r42, %f105;
	shl.b32 	%r43, %r42, 23;
	mov.b32 	%f110, %r43;
	ex2.approx.ftz.f32 	%f111, %f109;
	mul.f32 	%f112, %f111, %f110;
	div.rn.f32 	%f113, %f112, %f99;
	st.global.f32 	[%rd8+4], %f113;
	ld.shared.f32 	%f114, [%r2+8];
	sub.f32 	%f115, %f114, %f85;
	fma.rn.f32 	%f116, %f115, 0f3BBB989D, 0f3F000000;
	cvt.sat.f32.f32 	%f117, %f116;
	fma.rm.f32 	%f118, %f117, %f90, %f89;
	add.f32 	%f119, %f118, 0fCB40007F;
	neg.f32 	%f120, %f119;
	fma.rn.f32 	%f121, %f115, 0f3FB8AA3B, %f120;
	fma.rn.f32 	%f122, %f115, 0f32A57060, %f121;
	mov.b32 	%r44, %f118;
	shl.b32 	%r45, %r44, 23;
	mov.b32 	%f123, %r45;
	ex2.approx.ftz.f32 	%f124, %f122;
	mul.f32 	%f125, %f124, %f123;
	div.rn.f32 	%f126, %f125, %f99;
	st.global.f32 	[%rd8+8], %f126;
	ld.shared.f32 	%f127, [%r2+12];
	sub.f32 	%f128, %f127, %f85;
	fma.rn.f32 	%f129, %f128, 0f3BBB989D, 0f3F000000;
	cvt.sat.f32.f32 	%f130, %f129;
	fma.rm.f32 	%f131, %f130, %f90, %f89;
	add.f32 	%f132, %f131, 0fCB40007F;
	neg.f32 	%f133, %f132;
	fma.rn.f32 	%f134, %f128, 0f3FB8AA3B, %f133;
	fma.rn.f32 	%f135, %f128, 0f32A57060, %f134;
	mov.b32 	%r46, %f131;
	shl.b32 	%r47, %r46, 23;
	mov.b32 	%f136, %r47;
	ex2.approx.ftz.f32 	%f137, %f135;
	mul.f32 	%f138, %f137, %f136;
	div.rn.f32 	%f139, %f138, %f99;
	st.global.f32 	[%rd8+12], %f139;
	ret;

}


// ===== COMPILED SASS (sm_100) =====

	.target	sm_100

	.elftype	@"ET_EXEC"


//--------------------- .note.nv.tkinfo           --------------------------
	.section	.note.nv.tkinfo,"",@"SHT_NOTE"
	.sectionflags	@"SHF_NOTE_NV_TKINFO"
	.tkinfo
        /*0018*/ 	.word	0x00000002
        /*0030*/ 	.string	""
        /*0030*/ 	.string	"ptxas"
        /*0030*/ 	.string	"Cuda compilation tools, release 13.0, V13.0.88"
        /*0030*/ 	.string	"Build cuda_13.0.r13.0/compiler.36424714_0"
        /*0030*/ 	.string	"-arch sm_100 -m 64 "



//--------------------- .note.nv.cuinfo           --------------------------
	.section	.note.nv.cuinfo,"",@"SHT_NOTE"
	.sectionflags	@"SHF_NOTE_NV_CUINFO"
        /*0018*/ 	.short	0x0002
        /*001a*/ 	.short	0x0064
        /*001c*/ 	.short	0x0082
	.zero		2


//--------------------- .nv.info                  --------------------------
	.section	.nv.info,"",@"SHT_CUDA_INFO"
	.align	4


	//----- nvinfo : EIATTR_REGCOUNT
	.align		4
        /*0000*/ 	.byte	0x04, 0x2f
        /*0002*/ 	.short	(.L_1 - .L_0)
	.align		4
.L_0:
        /*0004*/ 	.word	index@(_Z10softmax_v2PfS_i)
        /*0008*/ 	.word	0x00000019


	//----- nvinfo : EIATTR_FRAME_SIZE
	.align		4
.L_1:
        /*000c*/ 	.byte	0x04, 0x11
        /*000e*/ 	.short	(.L_3 - .L_2)
	.align		4
.L_2:
        /*0010*/ 	.word	index@($__internal_0_$__cuda_sm3x_div_rn_noftz_f32_slowpath)
        /*0014*/ 	.word	0x00000000


	//----- nvinfo : EIATTR_FRAME_SIZE
	.align		4
.L_3:
        /*0018*/ 	.byte	0x04, 0x11
        /*001a*/ 	.short	(.L_5 - .L_4)
	.align		4
.L_4:
        /*001c*/ 	.word	index@(_Z10softmax_v2PfS_i)
        /*0020*/ 	.word	0x00000000


	//----- nvinfo : EIATTR_MIN_STACK_SIZE
	.align		4
.L_5:
        /*0024*/ 	.byte	0x04, 0x12
        /*0026*/ 	.short	(.L_7 - .L_6)
	.align		4
.L_6:
        /*0028*/ 	.word	index@(_Z10softmax_v2PfS_i)
        /*002c*/ 	.word	0x00000000
.L_7:


//--------------------- .nv.compat                --------------------------
	.section	.nv.compat,"",@"SHT_CUDA_COMPAT_INFO"
	.align	4
        /*0000*/ 	.byte	0x02, 0x09, 0x00, 0x00, 0x02, 0x02, 0x01, 0x00, 0x02, 0x05, 0x05, 0x00, 0x03, 0x07, 0x01, 0x01
        /*0010*/ 	.byte	0x02, 0x03, 0x00, 0x00, 0x02, 0x06, 0x01, 0x00, 0x04, 0x0b, 0x08, 0x00, 0x01, 0x00, 0x00, 0x00
        /*0020*/ 	.byte	0x00, 0x00, 0x00, 0x00


//--------------------- .nv.info._Z10softmax_v2PfS_i --------------------------
	.section	.nv.info._Z10softmax_v2PfS_i,"",@"SHT_CUDA_INFO"
	.sectionflags	@""
	.align	4


	//----- nvinfo : EIATTR_CUDA_API_VERSION
	.align		4
        /*0000*/ 	.byte	0x04, 0x37
        /*0002*/ 	.short	(.L_9 - .L_8)
.L_8:
        /*0004*/ 	.word	0x00000082


	//----- nvinfo : EIATTR_KPARAM_INFO
	.align		4
.L_9:
        /*0008*/ 	.byte	0x04, 0x17
        /*000a*/ 	.short	(.L_11 - .L_10)
.L_10:
        /*000c*/ 	.word	0x00000000
        /*0010*/ 	.short	0x0002
        /*0012*/ 	.short	0x0010
        /*0014*/ 	.byte	0x00, 0xf0, 0x11, 0x00


	//----- nvinfo : EIATTR_KPARAM_INFO
	.align		4
.L_11:
        /*0018*/ 	.byte	0x04, 0x17
        /*001a*/ 	.short	(.L_13 - .L_12)
.L_12:
        /*001c*/ 	.word	0x00000000
        /*0020*/ 	.short	0x0001
        /*0022*/ 	.short	0x0008
        /*0024*/ 	.byte	0x00, 0xf5, 0x21, 0x00


	//----- nvinfo : EIATTR_KPARAM_INFO
	.align		4
.L_13:
        /*0028*/ 	.byte	0x04, 0x17
        /*002a*/ 	.short	(.L_15 - .L_14)
.L_14:
        /*002c*/ 	.word	0x00000000
        /*0030*/ 	.short	0x0000
        /*0032*/ 	.short	0x0000
        /*0034*/ 	.byte	0x00, 0xf5, 0x21, 0x00


	//----- nvinfo : EIATTR_SPARSE_MMA_MASK
	.align		4
.L_15:
        /*0038*/ 	.byte	0x03, 0x50
        /*003a*/ 	.short	0x0000


	//----- nvinfo : EIATTR_MAXREG_COUNT
	.align		4
        /*003c*/ 	.byte	0x03, 0x1b
        /*003e*/ 	.short	0x00ff


	//----- nvinfo : EIATTR_NUM_BARRIERS
	.align		4
        /*0040*/ 	.byte	0x02, 0x4c
        /*0042*/ 	.byte	0x01
	.zero		1


	//----- nvinfo : EIATTR_MERCURY_ISA_VERSION
	.align		4
        /*0044*/ 	.byte	0x03, 0x5f
        /*0046*/ 	.short	0x0101


	//----- nvinfo : EIATTR_INT_WARP_WIDE_INSTR_OFFSETS
	.align		4
        /*0048*/ 	.byte	0x04, 0x31
        /*004a*/ 	.short	(.L_17 - .L_16)


	//   ....[0]....
.L_16:
        /*004c*/ 	.word	0x00000250


	//   ....[1]....
        /*0050*/ 	.word	0x00000290


	//----- nvinfo : EIATTR_COOP_GROUP_MASK_REGIDS
	.align		4
.L_17:
        /*0054*/ 	.byte	0x04, 0x29
        /*0056*/ 	.short	(.L_19 - .L_18)


	//   ....[0]....
.L_18:
        /*0058*/ 	.word	0xffffffff


	//   ....[1]....
        /*005c*/ 	.word	0xffffffff


	//   ....[2]....
        /*0060*/ 	.word	0xffffffff


	//   ....[3]....
        /*0064*/ 	.word	0xffffffff


	//   ....[4]....
        /*0068*/ 	.word	0xffffffff


	//   ....[5]....
        /*006c*/ 	.word	0xffffffff


	//   ....[6]....
        /*0070*/ 	.word	0xffffffff


	//   ....[7]....
        /*0074*/ 	.word	0xffffffff


	//   ....[8]....
        /*0078*/ 	.word	0xffffffff


	//   ....[9]....
        /*007c*/ 	.word	0xffffffff


	//----- nvinfo : EIATTR_COOP_GROUP_INSTR_OFFSETS
	.align		4
.L_19:
        /*0080*/ 	.byte	0x04, 0x28
        /*0082*/ 	.short	(.L_21 - .L_20)


	//   ....[0]....
.L_20:
        /*0084*/ 	.word	0x00000180


	//   ....[1]....
        /*0088*/ 	.word	0x000001a0


	//   ....[2]....
        /*008c*/ 	.word	0x000001c0


	//   ....[3]....
        /*0090*/ 	.word	0x000001e0


	//   ....[4]....
        /*0094*/ 	.word	0x00000200


	//   ....[5]....
        /*0098*/ 	.word	0x00000590


	//   ....[6]....
        /*009c*/ 	.word	0x000005b0


	//   ....[7]....
        /*00a0*/ 	.word	0x000005d0


	//   ....[8]....
        /*00a4*/ 	.word	0x000005f0


	//   ....[9]....
        /*00a8*/ 	.word	0x00000610


	//----- nvinfo : EIATTR_VRC_CTA_INIT_COUNT
	.align		4
.L_21:
        /*00ac*/ 	.byte	0x02, 0x4a
	.zero		1
	.zero		1


	//----- nvinfo : EIATTR_EXIT_INSTR_OFFSETS
	.align		4
        /*00b0*/ 	.byte	0x04, 0x1c
        /*00b2*/ 	.short	(.L_23 - .L_22)


	//   ....[0]....
.L_22:
        /*00b4*/ 	.word	0x00000da0


	//----- nvinfo : EIATTR_CRS_STACK_SIZE
	.align		4
.L_23:
        /*00b8*/ 	.byte	0x04, 0x1e
        /*00ba*/ 	.short	(.L_25 - .L_24)
.L_24:
        /*00bc*/ 	.word	0x00000000


	//----- nvinfo : EIATTR_CBANK_PARAM_SIZE
	.align		4
.L_25:
        /*00c0*/ 	.byte	0x03, 0x19
        /*00c2*/ 	.short	0x0014


	//----- nvinfo : EIATTR_PARAM_CBANK
	.align		4
        /*00c4*/ 	.byte	0x04, 0x0a
        /*00c6*/ 	.short	(.L_27 - .L_26)
	.align		4
.L_26:
        /*00c8*/ 	.word	index@(.nv.constant0._Z10softmax_v2PfS_i)
        /*00cc*/ 	.short	0x0380
        /*00ce*/ 	.short	0x0014


	//----- nvinfo : EIATTR_SW_WAR
	.align		4
.L_27:
        /*00d0*/ 	.byte	0x04, 0x36
        /*00d2*/ 	.short	(.L_29 - .L_28)
.L_28:
        /*00d4*/ 	.word	0x00000008
.L_29:


//--------------------- .nv.callgraph             --------------------------
	.section	.nv.callgraph,"",@"SHT_CUDA_CALLGRAPH"
	.align	4
	.sectionentsize	8
	.align		4
        /*0000*/ 	.word	0x00000000
	.align		4
        /*0004*/ 	.word	0xffffffff
	.align		4
        /*0008*/ 	.word	0x00000000
	.align		4
        /*000c*/ 	.word	0xfffffffe
	.align		4
        /*0010*/ 	.word	0x00000000
	.align		4
        /*0014*/ 	.word	0xfffffffd
	.align		4
        /*0018*/ 	.word	0x00000000
	.align		4
        /*001c*/ 	.word	0xfffffffc


//--------------------- .text._Z10softmax_v2PfS_i --------------------------
	.section	.text._Z10softmax_v2PfS_i,"ax",@progbits
	.align	128
        .global         _Z10softmax_v2PfS_i
        .type           _Z10softmax_v2PfS_i,@function
        .size           _Z10softmax_v2PfS_i,(.L_x_25 - _Z10softmax_v2PfS_i)
        .other          _Z10softmax_v2PfS_i,@"STO_CUDA_ENTRY STV_DEFAULT"
_Z10softmax_v2PfS_i:
.text._Z10softmax_v2PfS_i:
[----:B------:R-:W-:Y:S01]  /*0000*/  LDC R1, c[0x0][0x37c] ;  /* 0x0000df00ff017b82 */ /* 0x000fe20000000800 */
[----:B------:R-:W0:Y:S01]  /*0010*/  S2R R14, SR_TID.X ;  /* 0x00000000000e7919 */ /* 0x000e220000002100 */
[----:B------:R-:W0:Y:S06]  /*0020*/  LDCU UR4, c[0x0][0x360] ;  /* 0x00006c00ff0477ac */ /* 0x000e2c0008000800 */
[----:B------:R-:W1:Y:S01]  /*0030*/  LDC.64 R16, c[0x0][0x380] ;  /* 0x0000e000ff107b82 */ /* 0x000e620000000a00 */
[----:B------:R-:W0:Y:S01]  /*0040*/  S2R R3, SR_CTAID.X ;  /* 0x0000000000037919 */ /* 0x000e220000002500 */
[----:B------:R-:W2:Y:S01]  /*0050*/  LDCU.64 UR6, c[0x0][0x358] ;  /* 0x00006b00ff0677ac */ /* 0x000ea20008000a00 */
[----:B0-----:R-:W-:-:S05]  /*0060*/  IMAD R12, R3, UR4, R14 ;  /* 0x00000004030c7c24 */ /* 0x001fca000f8e020e */
[----:B------:R-:W-:-:S05]  /*0070*/  SHF.L.U32 R12, R12, 0x2, RZ ;  /* 0x000000020c0c7819 */ /* 0x000fca00000006ff */
[----:B-1----:R-:W-:-:S05]  /*0080*/  IMAD.WIDE R16, R12, 0x4, R16 ;  /* 0x000000040c107825 */ /* 0x002fca00078e0210 */
[----:B--2---:R-:W2:Y:S04]  /*0090*/  LDG.E R4, desc[UR6][R16.64] ;  /* 0x0000000610047981 */ /* 0x004ea8000c1e1900 */
[----:B------:R-:W2:Y:S04]  /*00a0*/  LDG.E R5, desc[UR6][R16.64+0x4] ;  /* 0x0000040610057981 */ /* 0x000ea8000c1e1900 */
[----:B------:R-:W2:Y:S04]  /*00b0*/  LDG.E R6, desc[UR6][R16.64+0x8] ;  /* 0x0000080610067981 */ /* 0x000ea8000c1e1900 */
[----:B------:R-:W2:Y:S01]  /*00c0*/  LDG.E R7, desc[UR6][R16.64+0xc] ;  /* 0x00000c0610077981 */ /* 0x000ea2000c1e1900 */
[----:B------:R-:W-:Y:S01]  /*00d0*/  MOV R3, 0x400 ;  /* 0x0000040000037802 */ /* 0x000fe20000000f00 */
[----:B------:R-:W-:Y:S01]  /*00e0*/  BSSY.RECONVERGENT B0, `(.L_x_0) ;  /* 0x000001f000007945 */ /* 0x000fe20003800200 */
[----:B------:R-:W0:Y:S02]  /*00f0*/  S2R R0, SR_CgaCtaId ;  /* 0x0000000000007919 */ /* 0x000e240000008800 */
[----:B0-----:R-:W-:-:S04]  /*0100*/  LEA R13, R0, R3, 0x18 ;  /* 0x00000003000d7211 */ /* 0x001fc800078ec0ff */
[C---:B------:R-:W-:Y:S02]  /*0110*/  LEA R2, R14.reuse, R13, 0x4 ;  /* 0x0000000d0e027211 */ /* 0x040fe400078e20ff */
[----:B------:R-:W-:-:S03]  /*0120*/  LOP3.LUT P0, R14, R14, 0x1f, RZ, 0xc0, !PT ;  /* 0x0000001f0e0e7812 */ /* 0x000fc6000780c0ff */
[----:B--2---:R-:W-:Y:S01]  /*0130*/  STS.128 [R2], R4 ;  /* 0x0000000402007388 */ /* 0x004fe20000000c00 */
[----:B------:R-:W-:Y:S06]  /*0140*/  BAR.SYNC.DEFER_BLOCKING 0x0 ;  /* 0x0000000000007b1d */ /* 0x000fec0000010000 */
[----:B------:R-:W0:Y:S02]  /*0150*/  LDS.128 R8, [R2] ;  /* 0x0000000002087984 */ /* 0x000e240000000c00 */
[----:B0-----:R-:W-:-:S04]  /*0160*/  FMNMX R10, R10, R11, !PT ;  /* 0x0000000b0a0a7209 */ /* 0x001fc80007800000 */
[----:B------:R-:W-:-:S05]  /*0170*/  FMNMX3 R8, R8, R9, R10, !PT ;  /* 0x0000000908087276 */ /* 0x000fca000780000a */
[----:B------:R-:W0:Y:S02]  /*0180*/  SHFL.BFLY PT, R9, R8, 0x10, 0x1f ;  /* 0x0e001f0008097f89 */ /* 0x000e2400000e0000 */
[----:B0-----:R-:W-:-:S05]  /*0190*/  FMNMX R9, R8, R9, !PT ;  /* 0x0000000908097209 */ /* 0x001fca0007800000 */
[----:B------:R-:W0:Y:S02]  /*01a0*/  SHFL.BFLY PT, R10, R9, 0x8, 0x1f ;  /* 0x0d001f00090a7f89 */ /* 0x000e2400000e0000 */
[----:B0-----:R-:W-:-:S05]  /*01b0*/  FMNMX R10, R9, R10, !PT ;  /* 0x0000000a090a7209 */ /* 0x001fca0007800000 */
[----:B------:R-:W0:Y:S02]  /*01c0*/  SHFL.BFLY PT, R11, R10, 0x4, 0x1f ;  /* 0x0c801f000a0b7f89 */ /* 0x000e2400000e0000 */
[----:B0-----:R-:W-:-:S05]  /*01d0*/  FMNMX R11, R10, R11, !PT ;  /* 0x0000000b0a0b7209 */ /* 0x001fca0007800000 */
[----:B------:R-:W0:Y:S02]  /*01e0*/  SHFL.BFLY PT, R4, R11, 0x2, 0x1f ;  /* 0x0c401f000b047f89 */ /* 0x000e2400000e0000 */
[----:B0-----:R-:W-:-:S05]  /*01f0*/  FMNMX R4, R11, R4, !PT ;  /* 0x000000040b047209 */ /* 0x001fca0007800000 */
[----:B------:R-:W0:Y:S02]  /*0200*/  SHFL.BFLY PT, R5, R4, 0x1, 0x1f ;  /* 0x0c201f0004057f89 */ /* 0x000e2400000e0000 */
[----:B0-----:R-:W-:Y:S01]  /*0210*/  FMNMX R5, R4, R5, !PT ;  /* 0x0000000504057209 */ /* 0x001fe20007800000 */
[----:B------:R-:W-:Y:S06]  /*0220*/  @P0 BRA `(.L_x_1) ;  /* 0x0000000000280947 */ /* 0x000fec0003800000 */
[----:B------:R-:W0:Y:S01]  /*0230*/  S2R R4, SR_LANEID ;  /* 0x0000000000047919 */ /* 0x000e220000000000 */
[----:B------:R-:W1:Y:S01]  /*0240*/  F2I.TRUNC.NTZ R5, R5 ;  /* 0x0000000500057305 */ /* 0x000e62000020f100 */
[----:B------:R-:W-:Y:S01]  /*0250*/  VOTEU.ANY UR4, UPT, PT ;  /* 0x0000000000047886 */ /* 0x000fe200038e0100 */
[----:B------:R-:W-:Y:S01]  /*0260*/  IADD3 R7, PT, PT, R3, 0x1000, RZ ;  /* 0x0000100003077810 */ /* 0x000fe20007ffe0ff */
[----:B------:R-:W-:-:S03]  /*0270*/  UFLO.U32 UR4, UR4 ;  /* 0x00000004000472bd */ /* 0x000fc600080e0000 */
[----:B------:R-:W-:Y:S02]  /*0280*/  LEA R7, R0, R7, 0x18 ;  /* 0x0000000700077211 */ /* 0x000fe400078ec0ff */
[----:B-1----:R-:W-:Y:S02]  /*0290*/  CREDUX.MAX.S32 UR5, R5 ;  /* 0x00000000050572cc */ /* 0x002fe40000000200 */
[----:B0-----:R-:W-:-:S11]  /*02a0*/  ISETP.EQ.U32.AND P0, PT, R4, UR4, PT ;  /* 0x0000000404007c0c */ /* 0x001fd6000bf02070 */
[----:B------:R-:W-:-:S05]  /*02b0*/  MOV R4, UR5 ;  /* 0x0000000500047c02 */ /* 0x000fca0008000f00 */
[----:B------:R0:W-:Y:S02]  /*02c0*/  @P0 ATOMS.MAX.S32 RZ, [R7], R4 ;  /* 0x0000000407ff038c */ /* 0x0001e40001000200 */
.L_x_1:
[----:B------:R-:W-:Y:S05]  /*02d0*/  BSYNC.RECONVERGENT B0 ;  /* 0x0000000000007941 */ /* 0x000fea0003800200 */
.L_x_0:
[----:B------:R-:W-:Y:S01]  /*02e0*/  BAR.SYNC.DEFER_BLOCKING 0x0 ;  /* 0x0000000000007b1d */ /* 0x000fe20000010000 */
[----:B------:R-:W-:Y:S02]  /*02f0*/  HFMA2 R8, -RZ, RZ, 0.96630859375, -0.0022525787353515625 ;  /* 0x3bbb989dff087431 */ /* 0x000fe400000001ff */
[----:B------:R-:W-:Y:S01]  /*0300*/  IMAD.MOV.U32 R9, RZ, RZ, 0x437c0000 ;  /* 0x437c0000ff097424 */ /* 0x000fe200078e00ff */
[----:B------:R-:W-:Y:S02]  /*0310*/  ISETP.NE.AND P0, PT, R14, RZ, PT ;  /* 0x000000ff0e00720c */ /* 0x000fe40003f05270 */
[----:B------:R-:W-:Y:S01]  /*0320*/  BSSY.RECONVERGENT B0, `(.L_x_2) ;  /* 0x0000038000007945 */ /* 0x000fe20003800200 */
[----:B------:R-:W-:Y:S04]  /*0330*/  LDS R10, [R13+0x1000] ;  /* 0x001000000d0a7984 */ /* 0x000fe80000000800 */
[----:B0-----:R-:W0:Y:S02]  /*0340*/  LDS.128 R4, [R2] ;  /* 0x0000000002047984 */ /* 0x001e240000000c00 */
[----:B0-----:R-:W-:Y:S01]  /*0350*/  FADD R17, -R10, R5 ;  /* 0x000000050a117221 */ /* 0x001fe20000000100 */
[----:B------:R-:W-:Y:S01]  /*0360*/  FADD R15, R4, -R10 ;  /* 0x8000000a040f7221 */ /* 0x000fe20000000000 */
[----:B------:R-:W-:-:S02]  /*0370*/  FADD R11, -R10, R6 ;  /* 0x000000060a0b7221 */ /* 0x000fc40000000100 */
[-C--:B------:R-:W-:Y:S02]  /*0380*/  FFMA.SAT R16, R17, R8.reuse, 0.5 ;  /* 0x3f00000011107423 */ /* 0x080fe40000002008 */
[-C--:B------:R-:W-:Y:S02]  /*0390*/  FFMA.SAT R6, R11, R8.reuse, 0.5 ;  /* 0x3f0000000b067423 */ /* 0x080fe40000002008 */
[-C--:B------:R-:W-:Y:S01]  /*03a0*/  FFMA.RM R4, R16, R9.reuse, 12582913 ;  /* 0x4b40000110047423 */ /* 0x080fe20000004009 */
[-C--:B------:R-:W-:Y:S01]  /*03b0*/  FFMA.SAT R16, R15, R8.reuse, 0.5 ;  /* 0x3f0000000f107423 */ /* 0x080fe20000002008 */
[-C--:B------:R-:W-:Y:S02]  /*03c0*/  FFMA.RM R6, R6, R9.reuse, 12582913 ;  /* 0x4b40000106067423 */ /* 0x080fe40000004009 */
[----:B------:R-:W-:Y:S01]  /*03d0*/  FADD R18, R4, -12583039 ;  /* 0xcb40007f04127421 */ /* 0x000fe20000000000 */
[----:B------:R-:W-:Y:S01]  /*03e0*/  FFMA.RM R5, R16, R9, 12582913 ;  /* 0x4b40000110057423 */ /* 0x000fe20000004009 */
[C---:B------:R-:W-:Y:S01]  /*03f0*/  FADD R20, R6.reuse, -12583039 ;  /* 0xcb40007f06147421 */ /* 0x040fe20000000000 */
[----:B------:R-:W-:Y:S01]  /*0400*/  SHF.L.U32 R6, R6, 0x17, RZ ;  /* 0x0000001706067819 */ /* 0x000fe200000006ff */
[----:B------:R-:W-:Y:S01]  /*0410*/  FFMA R18, R17, 1.4426950216293334961, -R18 ;  /* 0x3fb8aa3b11127823 */ /* 0x000fe20000000812 */
[----:B------:R-:W-:Y:S01]  /*0420*/  FADD R16, R5, -12583039 ;  /* 0xcb40007f05107421 */ /* 0x000fe20000000000 */
[----:B------:R-:W-:Y:S01]  /*0430*/  FFMA R20, R11, 1.4426950216293334961, -R20 ;  /* 0x3fb8aa3b0b147823 */ /* 0x000fe20000000814 */
[----:B------:R-:W-:Y:S01]  /*0440*/  SHF.L.U32 R5, R5, 0x17, RZ ;  /* 0x0000001705057819 */ /* 0x000fe200000006ff */
[----:B------:R-:W-:Y:S01]  /*0450*/  FFMA R18, R17, 1.925963033500011079e-08, R18 ;  /* 0x32a5706011127823 */ /* 0x000fe20000000012 */
[----:B------:R-:W-:Y:S01]  /*0460*/  FADD R17, -R10, R7 ;  /* 0x000000070a117221 */ /* 0x000fe20000000100 */
[----:B------:R-:W-:Y:S01]  /*0470*/  FFMA R16, R15, 1.4426950216293334961, -R16 ;  /* 0x3fb8aa3b0f107823 */ /* 0x000fe20000000810 */
[----:B------:R-:W-:Y:S01]  /*0480*/  FFMA R20, R11, 1.925963033500011079e-08, R20 ;  /* 0x32a570600b147823 */ /* 0x000fe20000000014 */
[----:B------:R-:W0:Y:S01]  /*0490*/  MUFU.EX2 R10, R18 ;  /* 0x00000012000a7308 */ /* 0x000e220000000800 */
[----:B------:R-:W-:Y:S01]  /*04a0*/  FFMA.SAT R22, R17, R8, 0.5 ;  /* 0x3f00000011167423 */ /* 0x000fe20000002008 */
[----:B------:R-:W-:Y:S01]  /*04b0*/  FFMA R16, R15, 1.925963033500011079e-08, R16 ;  /* 0x32a570600f107823 */ /* 0x000fe20000000010 */
[----:B------:R-:W-:-:S02]  /*04c0*/  SHF.L.U32 R11, R4, 0x17, RZ ;  /* 0x00000017040b7819 */ /* 0x000fc400000006ff */
[----:B------:R-:W-:-:S03]  /*04d0*/  FFMA.RM R7, R22, R9, 12582913 ;  /* 0x4b40000116077423 */ /* 0x000fc60000004009 */
[----:B------:R-:W1:Y:S01]  /*04e0*/  MUFU.EX2 R16, R16 ;  /* 0x0000001000107308 */ /* 0x000e620000000800 */
[C---:B------:R-:W-:Y:S01]  /*04f0*/  FADD R22, R7.reuse, -12583039 ;  /* 0xcb40007f07167421 */ /* 0x040fe20000000000 */
[----:B------:R-:W-:-:S03]  /*0500*/  SHF.L.U32 R4, R7, 0x17, RZ ;  /* 0x0000001707047819 */ /* 0x000fc600000006ff */
[----:B------:R-:W-:-:S03]  /*0510*/  FFMA R22, R17, 1.4426950216293334961, -R22 ;  /* 0x3fb8aa3b11167823 */ /* 0x000fc60000000816 */
[----:B------:R-:W2:Y:S01]  /*0520*/  MUFU.EX2 R20, R20 ;  /* 0x0000001400147308 */ /* 0x000ea20000000800 */
[----:B------:R-:W-:Y:S01]  /*0530*/  FFMA R22, R17, 1.925963033500011079e-08, R22 ;  /* 0x32a5706011167823 */ /* 0x000fe20000000016 */
[----:B0-----:R-:W-:-:S06]  /*0540*/  FMUL R10, R11, R10 ;  /* 0x0000000a0b0a7220 */ /* 0x001fcc0000400000 */
[----:B------:R-:W0:Y:S01]  /*0550*/  MUFU.EX2 R22, R22 ;  /* 0x0000001600167308 */ /* 0x000e220000000800 */
[----:B-1----:R-:W-:-:S04]  /*0560*/  FFMA R5, R5, R16, R10 ;  /* 0x0000001005057223 */ /* 0x002fc8000000000a */
[----:B--2---:R-:W-:-:S04]  /*0570*/  FFMA R5, R6, R20, R5 ;  /* 0x0000001406057223 */ /* 0x004fc80000000005 */
[----:B0-----:R-:W-:-:S05]  /*0580*/  FFMA R4, R4, R22, R5 ;  /* 0x0000001604047223 */ /* 0x001fca0000000005 */
[----:B------:R-:W0:Y:S02]  /*0590*/  SHFL.BFLY PT, R5, R4, 0x10, 0x1f ;  /* 0x0e001f0004057f89 */ /* 0x000e2400000e0000 */
[----:B0-----:R-:W-:-:S05]  /*05a0*/  FADD R5, R4, R5 ;  /* 0x0000000504057221 */ /* 0x001fca0000000000 */
[----:B------:R-:W0:Y:S02]  /*05b0*/  SHFL.BFLY PT, R6, R5, 0x8, 0x1f ;  /* 0x0d001f0005067f89 */ /* 0x000e2400000e0000 */
[----:B0-----:R-:W-:-:S05]  /*05c0*/  FADD R6, R5, R6 ;  /* 0x0000000605067221 */ /* 0x001fca0000000000 */
[----:B------:R-:W0:Y:S02]  /*05d0*/  SHFL.BFLY PT, R7, R6, 0x4, 0x1f ;  /* 0x0c801f0006077f89 */ /* 0x000e2400000e0000 */
[----:B0-----:R-:W-:-:S05]  /*05e0*/  FADD R7, R6, R7 ;  /* 0x0000000706077221 */ /* 0x001fca0000000000 */
[----:B------:R-:W0:Y:S02]  /*05f0*/  SHFL.BFLY PT, R10, R7, 0x2, 0x1f ;  /* 0x0c401f00070a7f89 */ /* 0x000e2400000e0000 */
[----:B0-----:R-:W-:-:S05]  /*0600*/  FADD R10, R7, R10 ;  /* 0x0000000a070a7221 */ /* 0x001fca0000000000 */
[----:B------:R-:W0:Y:S02]  /*0610*/  SHFL.BFLY PT, R11, R10, 0x1, 0x1f ;  /* 0x0c201f000a0b7f89 */ /* 0x000e2400000e0000 */
[----:B0-----:R-:W-:Y:S01]  /*0620*/  FADD R11, R10, R11 ;  /* 0x0000000b0a0b7221 */ /* 0x001fe20000000000 */
[----:B------:R-:W-:Y:S06]  /*0630*/  @P0 BRA `(.L_x_3) ;  /* 0x0000000000180947 */ /* 0x000fec0003800000 */
[----:B------:R-:W-:-:S04]  /*0640*/  IADD3 R3, PT, PT, R3, 0x1004, RZ ;  /* 0x0000100403037810 */ /* 0x000fc80007ffe0ff */
[----:B------:R-:W-:-:S07]  /*0650*/  LEA R3, R0, R3, 0x18 ;  /* 0x0000000300037211 */ /* 0x000fce00078ec0ff */
.L_x_4:
[----:B------:R-:W0:Y:S02]  /*0660*/  LDS R4, [R3] ;  /* 0x0000000003047984 */ /* 0x000e240000000800 */
[----:B0-----:R-:W-:-:S05]  /*0670*/  FADD R5, R11, R4 ;  /* 0x000000040b057221 */ /* 0x001fca0000000000 */
[----:B------:R-:W0:Y:S02]  /*0680*/  ATOMS.CAST.SPIN P0, [R3], R4, R5 ;  /* 0x000000040300758d */ /* 0x000e240001800005 */
[----:B0-----:R-:W-:Y:S05]  /*0690*/  @!P0 BRA `(.L_x_4) ;  /* 0xfffffffc00f08947 */ /* 0x001fea000383ffff */
.L_x_3:
[----:B------:R-:W-:Y:S05]  /*06a0*/  BSYNC.RECONVERGENT B0 ;  /* 0x0000000000007941 */ /* 0x000fea0003800200 */
.L_x_2:
[----:B------:R-:W-:Y:S06]  /*06b0*/  BAR.SYNC.DEFER_BLOCKING 0x0 ;  /* 0x0000000000007b1d */ /* 0x000fec0000010000 */
[----:B------:R-:W-:Y:S01]  /*06c0*/  BSSY.RECONVERGENT B0, `(.L_x_5) ;  /* 0x0000018000007945 */ /* 0x000fe20003800200 */
[----:B------:R-:W-:Y:S04]  /*06d0*/  LDS R3, [R2] ;  /* 0x0000000002037984 */ /* 0x000fe80000000800 */
[----:B------:R-:W0:Y:S02]  /*06e0*/  LDS.64 R4, [R13+0x1000] ;  /* 0x001000000d047984 */ /* 0x000e240000000a00 */
[----:B0-----:R-:W-:Y:S01]  /*06f0*/  FADD R3, R3, -R4 ;  /* 0x8000000403037221 */ /* 0x001fe20000000000 */
[----:B------:R-:W0:Y:S03]  /*0700*/  MUFU.RCP R6, R5 ;  /* 0x0000000500067308 */ /* 0x000e260000001000 */
[----:B------:R-:W-:-:S04]  /*0710*/  FFMA.SAT R8, R3, R8, 0.5 ;  /* 0x3f00000003087423 */ /* 0x000fc80000002008 */
[----:B------:R-:W-:-:S04]  /*0720*/  FFMA.RM R8, R8, R9, 12582913 ;  /* 0x4b40000108087423 */ /* 0x000fc80000004009 */
[----:B------:R-:W-:-:S04]  /*0730*/  FADD R0, R8, -12583039 ;  /* 0xcb40007f08007421 */ /* 0x000fc80000000000 */
[----:B------:R-:W-:Y:S01]  /*0740*/  FFMA R0, R3, 1.4426950216293334961, -R0 ;  /* 0x3fb8aa3b03007823 */ /* 0x000fe20000000800 */
[----:B0-----:R-:W-:-:S03]  /*0750*/  FFMA R7, R6, -R5, 1 ;  /* 0x3f80000006077423 */ /* 0x001fc60000000805 */
[----:B------:R-:W-:Y:S01]  /*0760*/  FFMA R3, R3, 1.925963033500011079e-08, R0 ;  /* 0x32a5706003037823 */ /* 0x000fe20000000000 */
[----:B------:R-:W-:Y:S02]  /*0770*/  IMAD.SHL.U32 R0, R8, 0x800000, RZ ;  /* 0x0080000008007824 */ /* 0x000fe400078e00ff */
[----:B------:R-:W-:-:S03]  /*0780*/  FFMA R7, R6, R7, R6 ;  /* 0x0000000706077223 */ /* 0x000fc60000000006 */
[----:B------:R-:W0:Y:S02]  /*0790*/  MUFU.EX2 R3, R3 ;  /* 0x0000000300037308 */ /* 0x000e240000000800 */
[----:B0-----:R-:W-:-:S06]  /*07a0*/  FMUL R0, R0, R3 ;  /* 0x0000000300007220 */ /* 0x001fcc0000400000 */
[----:B------:R-:W0:Y:S01]  /*07b0*/  FCHK P0, R0, R5 ;  /* 0x0000000500007302 */ /* 0x000e220000000000 */
[----:B------:R-:W-:-:S04]  /*07c0*/  FFMA R6, R0, R7, RZ ;  /* 0x0000000700067223 */ /* 0x000fc800000000ff */
[----:B------:R-:W-:-:S04]  /*07d0*/  FFMA R8, R6, -R5, R0 ;  /* 0x8000000506087223 */ /* 0x000fc80000000000 */
[----:B------:R-:W-:Y:S01]  /*07e0*/  FFMA R9, R7, R8, R6 ;  /* 0x0000000807097223 */ /* 0x000fe20000000006 */
[----:B0-----:R-:W-:Y:S06]  /*07f0*/  @!P0 BRA `(.L_x_6) ;  /* 0x0000000000108947 */ /* 0x001fec0003800000 */
[----:B------:R-:W-:Y:S02]  /*0800*/  MOV R3, R5 ;  /* 0x0000000500037202 */ /* 0x000fe40000000f00 */
[----:B------:R-:W-:-:S07]  /*0810*/  MOV R6, 0x830 ;  /* 0x0000083000067802 */ /* 0x000fce0000000f00 */
[----:B------:R-:W-:Y:S05]  /*0820*/  CALL.REL.NOINC `($__internal_0_$__cuda_sm3x_div_rn_noftz_f32_slowpath) ;  /* 0x0000000400607944 */ /* 0x000fea0003c00000 */
[----:B------:R-:W-:-:S07]  /*0830*/  MOV R9, R3 ;  /* 0x0000000300097202 */ /* 0x000fce0000000f00 */
.L_x_6:
[----:B------:R-:W-:Y:S05]  /*0840*/  BSYNC.RECONVERGENT B0 ;  /* 0x0000000000007941 */ /* 0x000fea0003800200 */
.L_x_5:
[----:B------:R-:W0:Y:S01]  /*0850*/  LDS R3, [R2+0x4] ;  /* 0x0000040002037984 */ /* 0x000e220000000800 */
[----:B------:R-:W-:Y:S01]  /*0860*/  HFMA2 R0, -RZ, RZ, 0.96630859375, -0.0022525787353515625 ;  /* 0x3bbb989dff007431 */ /* 0x000fe200000001ff */
[----:B------:R-:W-:Y:S01]  /*0870*/  MOV R11, 0x437c0000 ;  /* 0x437c0000000b7802 */ /* 0x000fe20000000f00 */
[----:B------:R-:W1:Y:S01]  /*0880*/  LDC.64 R6, c[0x0][0x388] ;  /* 0x0000e200ff067b82 */ /* 0x000e620000000a00 */
[----:B------:R-:W2:Y:S01]  /*0890*/  MUFU.RCP R10, R5 ;  /* 0x00000005000a7308 */ /* 0x000ea20000001000 */
[----:B------:R-:W-:Y:S01]  /*08a0*/  BSSY.RECONVERGENT B0, `(.L_x_7) ;  /* 0x0000017000007945 */ /* 0x000fe20003800200 */
[----:B-1----:R-:W-:-:S04]  /*08b0*/  IMAD.WIDE R12, R12, 0x4, R6 ;  /* 0x000000040c0c7825 */ /* 0x002fc800078e0206 */
[----:B--2---:R-:W-:Y:S01]  /*08c0*/  FFMA R7, R10, -R5, 1 ;  /* 0x3f8000000a077423 */ /* 0x004fe20000000805 */
[----:B------:R1:W-:Y:S01]  /*08d0*/  STG.E desc[UR6][R12.64], R9 ;  /* 0x000000090c007986 */ /* 0x0003e2000c101906 */
[----:B0-----:R-:W-:-:S04]  /*08e0*/  FADD R3, -R4, R3 ;  /* 0x0000000304037221 */ /* 0x001fc80000000100 */
[----:B------:R-:W-:-:S04]  /*08f0*/  FFMA.SAT R0, R3, R0, 0.5 ;  /* 0x3f00000003007423 */ /* 0x000fc80000002000 */
[----:B------:R-:W-:-:S04]  /*0900*/  FFMA.RM R0, R0, R11, 12582913 ;  /* 0x4b40000100007423 */ /* 0x000fc8000000400b */
[C---:B------:R-:W-:Y:S01]  /*0910*/  FADD R8, R0.reuse, -12583039 ;  /* 0xcb40007f00087421 */ /* 0x040fe20000000000 */
[----:B------:R-:W-:-:S03]  /*0920*/  SHF.L.U32 R0, R0, 0x17, RZ ;  /* 0x0000001700007819 */ /* 0x000fc600000006ff */
[----:B------:R-:W-:-:S04]  /*0930*/  FFMA R8, R3, 1.4426950216293334961, -R8 ;  /* 0x3fb8aa3b03087823 */ /* 0x000fc80000000808 */
[----:B------:R-:W-:-:S04]  /*0940*/  FFMA R8, R3, 1.925963033500011079e-08, R8 ;  /* 0x32a5706003087823 */ /* 0x000fc80000000008 */
[----:B------:R-:W0:Y:S02]  /*0950*/  MUFU.EX2 R3, R8 ;  /* 0x0000000800037308 */ /* 0x000e240000000800 */
[----:B0-----:R-:W-:Y:S01]  /*0960*/  FMUL R6, R0, R3 ;  /* 0x0000000300067220 */ /* 0x001fe20000400000 */
[----:B------:R-:W-:-:S05]  /*0970*/  FFMA R0, R10, R7, R10 ;  /* 0x000000070a007223 */ /* 0x000fca000000000a */
[----:B------:R-:W0:Y:S01]  /*0980*/  FCHK P0, R6, R5 ;  /* 0x0000000506007302 */ /* 0x000e220000000000 */
[----:B------:R-:W-:-:S04]  /*0990*/  FFMA R3, R0, R6, RZ ;  /* 0x0000000600037223 */ /* 0x000fc800000000ff */
[----:B------:R-:W-:-:S04]  /*09a0*/  FFMA R10, R3, -R5, R6 ;  /* 0x80000005030a7223 */ /* 0x000fc80000000006 */
[----:B------:R-:W-:Y:S01]  /*09b0*/  FFMA R3, R0, R10, R3 ;  /* 0x0000000a00037223 */ /* 0x000fe20000000003 */
[----:B01----:R-:W-:Y:S06]  /*09c0*/  @!P0 BRA `(.L_x_8) ;  /* 0x0000000000108947 */ /* 0x003fec0003800000 */
[----:B------:R-:W-:Y:S01]  /*09d0*/  IMAD.MOV.U32 R0, RZ, RZ, R6 ;  /* 0x000000ffff007224 */ /* 0x000fe200078e0006 */
[----:B------:R-:W-:Y:S02]  /*09e0*/  MOV R3, R5 ;  /* 0x0000000500037202 */ /* 0x000fe40000000f00 */
[----:B------:R-:W-:-:S07]  /*09f0*/  MOV R6, 0xa10 ;  /* 0x00000a1000067802 */ /* 0x000fce0000000f00 */
[----:B------:R-:W-:Y:S05]  /*0a00*/  CALL.REL.NOINC `($__internal_0_$__cuda_sm3x_div_rn_noftz_f32_slowpath) ;  /* 0x0000000000e87944 */ /* 0x000fea0003c00000 */
.L_x_8:
[----:B------:R-:W-:Y:S05]  /*0a10*/  BSYNC.RECONVERGENT B0 ;  /* 0x0000000000007941 */ /* 0x000fea0003800200 */
.L_x_7:
[----:B------:R-:W0:Y:S01]  /*0a20*/  LDS R7, [R2+0x8] ;  /* 0x0000080002077984 */ /* 0x000e220000000800 */
[----:B------:R-:W-:Y:S01]  /*0a30*/  HFMA2 R0, -RZ, RZ, 0.96630859375, -0.0022525787353515625 ;  /* 0x3bbb989dff007431 */ /* 0x000fe200000001ff */
[----:B------:R-:W-:Y:S01]  /*0a40*/  MOV R9, 0x437c0000 ;  /* 0x437c000000097802 */ /* 0x000fe20000000f00 */
[----:B------:R-:W1:Y:S01]  /*0a50*/  MUFU.RCP R10, R5 ;  /* 0x00000005000a7308 */ /* 0x000e620000001000 */
[----:B------:R2:W-:Y:S01]  /*0a60*/  STG.E desc[UR6][R12.64+0x4], R3 ;  /* 0x000004030c007986 */ /* 0x0005e2000c101906 */
[----:B------:R-:W-:Y:S01]  /*0a70*/  BSSY.RECONVERGENT B0, `(.L_x_9) ;  /* 0x0000016000007945 */ /* 0x000fe20003800200 */
[----:B0-----:R-:W-:-:S04]  /*0a80*/  FADD R7, -R4, R7 ;  /* 0x0000000704077221 */ /* 0x001fc80000000100 */
[----:B------:R-:W-:-:S04]  /*0a90*/  FFMA.SAT R0, R7, R0, 0.5 ;  /* 0x3f00000007007423 */ /* 0x000fc80000002000 */
[----:B------:R-:W-:Y:S01]  /*0aa0*/  FFMA.RM R0, R0, R9, 12582913 ;  /* 0x4b40000100007423 */ /* 0x000fe20000004009 */
[----:B-1----:R-:W-:-:S03]  /*0ab0*/  FFMA R9, R10, -R5, 1 ;  /* 0x3f8000000a097423 */ /* 0x002fc60000000805 */
        /* <DEDUP_REMOVED lines=11> */
[----:B0-2---:R-:W-:Y:S06]  /*0b70*/  @!P0 BRA `(.L_x_10) ;  /* 0x0000000000148947 */ /* 0x005fec0003800000 */
[----:B------:R-:W-:Y:S01]  /*0b80*/  MOV R0, R8 ;  /* 0x0000000800007202 */ /* 0x000fe20000000f00 */
[----:B------:R-:W-:Y:S01]  /*0b90*/  IMAD.MOV.U32 R3, RZ, RZ, R5 ;  /* 0x000000ffff037224 */ /* 0x000fe200078e0005 */
[----:B------:R-:W-:-:S07]  /*0ba0*/  MOV R6, 0xbc0 ;  /* 0x00000bc000067802 */ /* 0x000fce0000000f00 */
[----:B------:R-:W-:Y:S05]  /*0bb0*/  CALL.REL.NOINC `($__internal_0_$__cuda_sm3x_div_rn_noftz_f32_slowpath) ;  /* 0x00000000007c7944 */ /* 0x000fea0003c00000 */
[----:B------:R-:W-:-:S07]  /*0bc0*/  MOV R7, R3 ;  /* 0x0000000300077202 */ /* 0x000fce0000000f00 */
.L_x_10:
[----:B------:R-:W-:Y:S05]  /*0bd0*/  BSYNC.RECONVERGENT B0 ;  /* 0x0000000000007941 */ /* 0x000fea0003800200 */
.L_x_9:
        /* <DEDUP_REMOVED lines=26> */
.L_x_12:
[----:B------:R-:W-:Y:S05]  /*0d80*/  BSYNC.RECONVERGENT B0 ;  /* 0x0000000000007941 */ /* 0x000fea0003800200 */
.L_x_11:
[----:B------:R-:W-:Y:S01]  /*0d90*/  STG.E desc[UR6][R12.64+0xc], R3 ;  /* 0x00000c030c007986 */ /* 0x000fe2000c101906 */
[----:B------:R-:W-:Y:S05]  /*0da0*/  EXIT ;  /* 0x000000000000794d */ /* 0x000fea0003800000 */
        .weak           $__internal_0_$__cuda_sm3x_div_rn_noftz_f32_slowpath
        .type           $__internal_0_$__cuda_sm3x_div_rn_noftz_f32_slowpath,@function
        .size           $__internal_0_$__cuda_sm3x_div_rn_noftz_f32_slowpath,(.L_x_25 - $__internal_0_$__cuda_sm3x_div_rn_noftz_f32_slowpath)
$__internal_0_$__cuda_sm3x_div_rn_noftz_f32_slowpath:
[----:B------:R-:W-:Y:S01]  /*0db0*/  SHF.R.U32.HI R8, RZ, 0x17, R3 ;  /* 0x00000017ff087819 */ /* 0x000fe20000011603 */
[----:B------:R-:W-:Y:S01]  /*0dc0*/  BSSY.RECONVERGENT B1, `(.L_x_13) ;  /* 0x0000062000017945 */ /* 0x000fe20003800200 */
[----:B------:R-:W-:Y:S02]  /*0dd0*/  SHF.R.U32.HI R7, RZ, 0x17, R0 ;  /* 0x00000017ff077819 */ /* 0x000fe40000011600 */
[----:B------:R-:W-:Y:S02]  /*0de0*/  LOP3.LUT R8, R8, 0xff, RZ, 0xc0, !PT ;  /* 0x000000ff08087812 */ /* 0x000fe400078ec0ff */
[----:B------:R-:W-:Y:S02]  /*0df0*/  LOP3.LUT R14, R7, 0xff, RZ, 0xc0, !PT ;  /* 0x000000ff070e7812 */ /* 0x000fe400078ec0ff */
[----:B------:R-:W-:Y:S02]  /*0e00*/  IADD3 R10, PT, PT, R8, -0x1, RZ ;  /* 0xffffffff080a7810 */ /* 0x000fe40007ffe0ff */
[----:B------:R-:W-:-:S02]  /*0e10*/  IADD3 R9, PT, PT, R14, -0x1, RZ ;  /* 0xffffffff0e097810 */ /* 0x000fc40007ffe0ff */
[----:B------:R-:W-:-:S04]  /*0e20*/  ISETP.GT.U32.AND P0, PT, R10, 0xfd, PT ;  /* 0x000000fd0a00780c */ /* 0x000fc80003f04070 */
[----:B------:R-:W-:-:S13]  /*0e30*/  ISETP.GT.U32.OR P0, PT, R9, 0xfd, P0 ;  /* 0x000000fd0900780c */ /* 0x000fda0000704470 */
[----:B------:R-:W-:Y:S01]  /*0e40*/  @!P0 MOV R7, RZ ;  /* 0x000000ff00078202 */ /* 0x000fe20000000f00 */
[----:B------:R-:W-:Y:S06]  /*0e50*/  @!P0 BRA `(.L_x_14) ;  /* 0x00000000005c8947 */ /* 0x000fec0003800000 */
[----:B------:R-:W-:Y:S02]  /*0e60*/  FSETP.GTU.FTZ.AND P0, PT, |R0|, +INF , PT ;  /* 0x7f8000000000780b */ /* 0x000fe40003f1c200 */
[----:B------:R-:W-:-:S04]  /*0e70*/  FSETP.GTU.FTZ.AND P1, PT, |R3|, +INF , PT ;  /* 0x7f8000000300780b */ /* 0x000fc80003f3c200 */
[----:B------:R-:W-:-:S13]  /*0e80*/  PLOP3.LUT P0, PT, P0, P1, PT, 0xf8, 0x8f ;  /* 0x00000000008f781c */ /* 0x000fda0000703f70 */
[----:B------:R-:W-:Y:S05]  /*0e90*/  @P0 BRA `(.L_x_15) ;  /* 0x00000004004c0947 */ /* 0x000fea0003800000 */
[----:B------:R-:W-:-:S13]  /*0ea0*/  LOP3.LUT P0, RZ, R3, 0x7fffffff, R0, 0xc8, !PT ;  /* 0x7fffffff03ff7812 */ /* 0x000fda000780c800 */
[----:B------:R-:W-:Y:S05]  /*0eb0*/  @!P0 BRA `(.L_x_16) ;  /* 0x00000004003c8947 */ /* 0x000fea0003800000 */
[C---:B------:R-:W-:Y:S02]  /*0ec0*/  FSETP.NEU.FTZ.AND P2, PT, |R0|.reuse, +INF , PT ;  /* 0x7f8000000000780b */ /* 0x040fe40003f5d200 */
[----:B------:R-:W-:Y:S02]  /*0ed0*/  FSETP.NEU.FTZ.AND P1, PT, |R3|, +INF , PT ;  /* 0x7f8000000300780b */ /* 0x000fe40003f3d200 */
[----:B------:R-:W-:-:S11]  /*0ee0*/  FSETP.NEU.FTZ.AND P0, PT, |R0|, +INF , PT ;  /* 0x7f8000000000780b */ /* 0x000fd60003f1d200 */
[----:B------:R-:W-:Y:S05]  /*0ef0*/  @!P1 BRA !P2, `(.L_x_16) ;  /* 0x00000004002c9947 */ /* 0x000fea0005000000 */
[----:B------:R-:W-:-:S04]  /*0f00*/  LOP3.LUT P2, RZ, R0, 0x7fffffff, RZ, 0xc0, !PT ;  /* 0x7fffffff00ff7812 */ /* 0x000fc8000784c0ff */
[----:B------:R-:W-:-:S13]  /*0f10*/  PLOP3.LUT P1, PT, P1, P2, PT, 0x2f, 0xf2 ;  /* 0x0000000000f2781c */ /* 0x000fda0000f24577 */
[----:B------:R-:W-:Y:S05]  /*0f20*/  @P1 BRA `(.L_x_17) ;  /* 0x0000000400181947 */ /* 0x000fea0003800000 */
[----:B------:R-:W-:-:S04]  /*0f30*/  LOP3.LUT P1, RZ, R3, 0x7fffffff, RZ, 0xc0, !PT ;  /* 0x7fffffff03ff7812 */ /* 0x000fc8000782c0ff */
[----:B------:R-:W-:-:S13]  /*0f40*/  PLOP3.LUT P0, PT, P0, P1, PT, 0x2f, 0xf2 ;  /* 0x0000000000f2781c */ /* 0x000fda0000702577 */
[----:B------:R-:W-:Y:S05]  /*0f50*/  @P0 BRA `(.L_x_18) ;  /* 0x0000000400000947 */ /* 0x000fea0003800000 */
[----:B------:R-:W-:Y:S02]  /*0f60*/  ISETP.GE.AND P0, PT, R9, RZ, PT ;  /* 0x000000ff0900720c */ /* 0x000fe40003f06270 */
[----:B------:R-:W-:-:S11]  /*0f70*/  ISETP.GE.AND P1, PT, R10, RZ, PT ;  /* 0x000000ff0a00720c */ /* 0x000fd60003f26270 */
[----:B------:R-:W-:Y:S01]  /*0f80*/  @P0 MOV R7, RZ ;  /* 0x000000ff00070202 */ /* 0x000fe20000000f00 */
[----:B------:R-:W-:Y:S01]  /*0f90*/  @!P0 FFMA R0, R0, 1.84467440737095516160e+19, RZ ;  /* 0x5f80000000008823 */ /* 0x000fe200000000ff */
[----:B------:R-:W-:Y:S01]  /*0fa0*/  @!P0 MOV R7, 0xffffffc0 ;  /* 0xffffffc000078802 */ /* 0x000fe20000000f00 */
[----:B------:R-:W-:-:S04]  /*0fb0*/  @!P1 FFMA R3, R3, 1.84467440737095516160e+19, RZ ;  /* 0x5f80000003039823 */ /* 0x000fc800000000ff */
[----:B------:R-:W-:-:S07]  /*0fc0*/  @!P1 VIADD R7, R7, 0x40 ;  /* 0x0000004007079836 */ /* 0x000fce0000000000 */
.L_x_14:
[----:B------:R-:W-:Y:S01]  /*0fd0*/  LEA R10, R8, 0xc0800000, 0x17 ;  /* 0xc0800000080a7811 */ /* 0x000fe200078eb8ff */
[----:B------:R-:W-:Y:S03]  /*0fe0*/  BSSY.RECONVERGENT B2, `(.L_x_19) ;  /* 0x0000036000027945 */ /* 0x000fe60003800200 */
[----:B------:R-:W-:Y:S02]  /*0ff0*/  IADD3 R10, PT, PT, -R10, R3, RZ ;  /* 0x000000030a0a7210 */ /* 0x000fe40007ffe1ff */
[----:B------:R-:W-:Y:S02]  /*1000*/  IADD3 R3, PT, PT, R14, -0x7f, RZ ;  /* 0xffffff810e037810 */ /* 0x000fe40007ffe0ff */
[----:B------:R-:W0:Y:S01]  /*1010*/  MUFU.RCP R9, R10 ;  /* 0x0000000a00097308 */ /* 0x000e220000001000 */
[----:B------:R-:W-:Y:S01]  /*1020*/  FADD.FTZ R11, -R10, -RZ ;  /* 0x800000ff0a0b7221 */ /* 0x000fe20000010100 */
[C---:B------:R-:W-:Y:S01]  /*1030*/  IADD3 R8, PT, PT, R3.reuse, 0x7f, -R8 ;  /* 0x0000007f03087810 */ /* 0x040fe20007ffe808 */
[----:B------:R-:W-:-:S03]  /*1040*/  IMAD R0, R3, -0x800000, R0 ;  /* 0xff80000003007824 */ /* 0x000fc600078e0200 */
[----:B------:R-:W-:Y:S01]  /*1050*/  IADD3 R8, PT, PT, R8, R7, RZ ;  /* 0x0000000708087210 */ /* 0x000fe20007ffe0ff */
[----:B0-----:R-:W-:-:S04]  /*1060*/  FFMA R14, R9, R11, 1 ;  /* 0x3f800000090e7423 */ /* 0x001fc8000000000b */
[----:B------:R-:W-:-:S04]  /*1070*/  FFMA R16, R9, R14, R9 ;  /* 0x0000000e09107223 */ /* 0x000fc80000000009 */
[----:B------:R-:W-:-:S04]  /*1080*/  FFMA R9, R0, R16, RZ ;  /* 0x0000001000097223 */ /* 0x000fc800000000ff */
[----:B------:R-:W-:-:S04]  /*1090*/  FFMA R14, R11, R9, R0 ;  /* 0x000000090b0e7223 */ /* 0x000fc80000000000 */
[----:B------:R-:W-:-:S04]  /*10a0*/  FFMA R9, R16, R14, R9 ;  /* 0x0000000e10097223 */ /* 0x000fc80000000009 */
[----:B------:R-:W-:-:S04]  /*10b0*/  FFMA R14, R11, R9, R0 ;  /* 0x000000090b0e7223 */ /* 0x000fc80000000000 */
[----:B------:R-:W-:-:S05]  /*10c0*/  FFMA R0, R16, R14, R9 ;  /* 0x0000000e10007223 */ /* 0x000fca0000000009 */
[----:B------:R-:W-:-:S04]  /*10d0*/  SHF.R.U32.HI R3, RZ, 0x17, R0 ;  /* 0x00000017ff037819 */ /* 0x000fc80000011600 */
[----:B------:R-:W-:-:S04]  /*10e0*/  LOP3.LUT R3, R3, 0xff, RZ, 0xc0, !PT ;  /* 0x000000ff03037812 */ /* 0x000fc800078ec0ff */
[----:B------:R-:W-:-:S04]  /*10f0*/  IADD3 R11, PT, PT, R3, R8, RZ ;  /* 0x00000008030b7210 */ /* 0x000fc80007ffe0ff */
[----:B------:R-:W-:-:S04]  /*1100*/  IADD3 R3, PT, PT, R11, -0x1, RZ ;  /* 0xffffffff0b037810 */ /* 0x000fc80007ffe0ff */
[----:B------:R-:W-:-:S13]  /*1110*/  ISETP.GE.U32.AND P0, PT, R3, 0xfe, PT ;  /* 0x000000fe0300780c */ /* 0x000fda0003f06070 */
[----:B------:R-:W-:Y:S05]  /*1120*/  @!P0 BRA `(.L_x_20) ;  /* 0x0000000000808947 */ /* 0x000fea0003800000 */
[----:B------:R-:W-:-:S13]  /*1130*/  ISETP.GT.AND P0, PT, R11, 0xfe, PT ;  /* 0x000000fe0b00780c */ /* 0x000fda0003f04270 */
[----:B------:R-:W-:Y:S05]  /*1140*/  @P0 BRA `(.L_x_21) ;  /* 0x00000000006c0947 */ /* 0x000fea0003800000 */
[----:B------:R-:W-:-:S13]  /*1150*/  ISETP.GE.AND P0, PT, R11, 0x1, PT ;  /* 0x000000010b00780c */ /* 0x000fda0003f06270 */
[----:B------:R-:W-:Y:S05]  /*1160*/  @P0 BRA `(.L_x_22) ;  /* 0x0000000000740947 */ /* 0x000fea0003800000 */
[----:B------:R-:W-:Y:S02]  /*1170*/  ISETP.GE.AND P0, PT, R11, -0x18, PT ;  /* 0xffffffe80b00780c */ /* 0x000fe40003f06270 */
[----:B------:R-:W-:-:S11]  /*1180*/  LOP3.LUT R0, R0, 0x80000000, RZ, 0xc0, !PT ;  /* 0x8000000000007812 */ /* 0x000fd600078ec0ff */
[----:B------:R-:W-:Y:S05]  /*1190*/  @!P0 BRA `(.L_x_22) ;  /* 0x0000000000688947 */ /* 0x000fea0003800000 */
[CCC-:B------:R-:W-:Y:S01]  /*11a0*/  FFMA.RZ R3, R16.reuse, R14.reuse, R9.reuse ;  /* 0x0000000e10037223 */ /* 0x1c0fe2000000c009 */
[C---:B------:R-:W-:Y:S02]  /*11b0*/  VIADD R10, R11.reuse, 0x20 ;  /* 0x000000200b0a7836 */ /* 0x040fe40000000000 */
[CCC-:B------:R-:W-:Y:S01]  /*11c0*/  FFMA.RM R8, R16.reuse, R14.reuse, R9.reuse ;  /* 0x0000000e10087223 */ /* 0x1c0fe20000004009 */
[----:B------:R-:W-:Y:S02]  /*11d0*/  ISETP.NE.AND P2, PT, R11, RZ, PT ;  /* 0x000000ff0b00720c */ /* 0x000fe40003f45270 */
[----:B------:R-:W-:Y:S01]  /*11e0*/  LOP3.LUT R7, R3, 0x7fffff, RZ, 0xc0, !PT ;  /* 0x007fffff03077812 */ /* 0x000fe200078ec0ff */
[----:B------:R-:W-:Y:S01]  /*11f0*/  FFMA.RP R3, R16, R14, R9 ;  /* 0x0000000e10037223 */ /* 0x000fe20000008009 */
[----:B------:R-:W-:Y:S02]  /*1200*/  ISETP.NE.AND P1, PT, R11, RZ, PT ;  /* 0x000000ff0b00720c */ /* 0x000fe40003f25270 */
[----:B------:R-:W-:-:S02]  /*1210*/  LOP3.LUT R7, R7, 0x800000, RZ, 0xfc, !PT ;  /* 0x0080000007077812 */ /* 0x000fc400078efcff */
[----:B------:R-:W-:Y:S02]  /*1220*/  IADD3 R9, PT, PT, -R11, RZ, RZ ;  /* 0x000000ff0b097210 */ /* 0x000fe40007ffe1ff */
[----:B------:R-:W-:Y:S02]  /*1230*/  SHF.L.U32 R10, R7, R10, RZ ;  /* 0x0000000a070a7219 */ /* 0x000fe400000006ff */
[----:B------:R-:W-:Y:S02]  /*1240*/  FSETP.NEU.FTZ.AND P0, PT, R3, R8, PT ;  /* 0x000000080300720b */ /* 0x000fe40003f1d000 */
[----:B------:R-:W-:Y:S02]  /*1250*/  SEL R8, R9, RZ, P2 ;  /* 0x000000ff09087207 */ /* 0x000fe40001000000 */
[----:B------:R-:W-:Y:S02]  /*1260*/  ISETP.NE.AND P1, PT, R10, RZ, P1 ;  /* 0x000000ff0a00720c */ /* 0x000fe40000f25270 */
[----:B------:R-:W-:-:S02]  /*1270*/  SHF.R.U32.HI R8, RZ, R8, R7 ;  /* 0x00000008ff087219 */ /* 0x000fc40000011607 */
[----:B------:R-:W-:Y:S02]  /*1280*/  PLOP3.LUT P0, PT, P0, P1, PT, 0xf8, 0x8f ;  /* 0x00000000008f781c */ /* 0x000fe40000703f70 */
[----:B------:R-:W-:Y:S02]  /*1290*/  SHF.R.U32.HI R10, RZ, 0x1, R8 ;  /* 0x00000001ff0a7819 */ /* 0x000fe40000011608 */
[----:B------:R-:W-:-:S04]  /*12a0*/  SEL R3, RZ, 0x1, !P0 ;  /* 0x00000001ff037807 */ /* 0x000fc80004000000 */
[----:B------:R-:W-:-:S04]  /*12b0*/  LOP3.LUT R3, R3, 0x1, R10, 0xf8, !PT ;  /* 0x0000000103037812 */ /* 0x000fc800078ef80a */
[----:B------:R-:W-:-:S04]  /*12c0*/  LOP3.LUT R3, R3, R8, RZ, 0xc0, !PT ;  /* 0x0000000803037212 */ /* 0x000fc800078ec0ff */
[----:B------:R-:W-:-:S04]  /*12d0*/  IADD3 R3, PT, PT, R10, R3, RZ ;  /* 0x000000030a037210 */ /* 0x000fc80007ffe0ff */
[----:B------:R-:W-:Y:S01]  /*12e0*/  LOP3.LUT R0, R3, R0, RZ, 0xfc, !PT ;  /* 0x0000000003007212 */ /* 0x000fe200078efcff */
[----:B------:R-:W-:Y:S06]  /*12f0*/  BRA `(.L_x_22) ;  /* 0x0000000000107947 */ /* 0x000fec0003800000 */
.L_x_21:
[----:B------:R-:W-:-:S04]  /*1300*/  LOP3.LUT R0, R0, 0x80000000, RZ, 0xc0, !PT ;  /* 0x8000000000007812 */ /* 0x000fc800078ec0ff */
[----:B------:R-:W-:Y:S01]  /*1310*/  LOP3.LUT R0, R0, 0x7f800000, RZ, 0xfc, !PT ;  /* 0x7f80000000007812 */ /* 0x000fe200078efcff */
[----:B------:R-:W-:Y:S06]  /*1320*/  BRA `(.L_x_22) ;  /* 0x0000000000047947 */ /* 0x000fec0003800000 */
.L_x_20:
[----:B------:R-:W-:-:S07]  /*1330*/  LEA R0, R8, R0, 0x17 ;  /* 0x0000000008007211 */ /* 0x000fce00078eb8ff */
.L_x_22:
[----:B------:R-:W-:Y:S05]  /*1340*/  BSYNC.RECONVERGENT B2 ;  /* 0x0000000000027941 */ /* 0x000fea0003800200 */
.L_x_19:
[----:B------:R-:W-:Y:S05]  /*1350*/  BRA `(.L_x_23) ;  /* 0x0000000000207947 */ /* 0x000fea0003800000 */
.L_x_18:
[----:B------:R-:W-:-:S04]  /*1360*/  LOP3.LUT R0, R3, 0x80000000, R0, 0x48, !PT ;  /* 0x8000000003007812 */ /* 0x000fc800078e4800 */
[----:B------:R-:W-:Y:S01]  /*1370*/  LOP3.LUT R0, R0, 0x7f800000, RZ, 0xfc, !PT ;  /* 0x7f80000000007812 */ /* 0x000fe200078efcff */
[----:B------:R-:W-:Y:S06]  /*1380*/  BRA `(.L_x_23) ;  /* 0x0000000000147947 */ /* 0x000fec0003800000 */
.L_x_17:
[----:B------:R-:W-:Y:S01]  /*1390*/  LOP3.LUT R0, R3, 0x80000000, R0, 0x48, !PT ;  /* 0x8000000003007812 */ /* 0x000fe200078e4800 */
[----:B------:R-:W-:Y:S06]  /*13a0*/  BRA `(.L_x_23) ;  /* 0x00000000000c7947 */ /* 0x000fec0003800000 */
.L_x_16:
[----:B------:R-:W0:Y:S01]  /*13b0*/  MUFU.RSQ R0, -QNAN ;  /* 0xffc0000000007908 */ /* 0x000e220000001400 */
[----:B------:R-:W-:Y:S05]  /*13c0*/  BRA `(.L_x_23) ;  /* 0x0000000000047947 */ /* 0x000fea0003800000 */
.L_x_15:
[----:B------:R-:W-:-:S07]  /*13d0*/  FADD.FTZ R0, R0, R3 ;  /* 0x0000000300007221 */ /* 0x000fce0000010000 */
.L_x_23:
[----:B------:R-:W-:Y:S05]  /*13e0*/  BSYNC.RECONVERGENT B1 ;  /* 0x0000000000017941 */ /* 0x000fea0003800200 */
.L_x_13:
[----:B------:R-:W-:Y:S01]  /*13f0*/  HFMA2 R7, -RZ, RZ, 0, 0 ;  /* 0x00000000ff077431 */ /* 0x000fe200000001ff */
[----:B0-----:R-:W-:-:S03]  /*1400*/  MOV R3, R0 ;  /* 0x0000000000037202 */ /* 0x001fc60000000f00 */
[----:B------:R-:W-:Y:S05]  /*1410*/  RET.REL.NODEC R6 `(_Z10softmax_v2PfS_i) ;  /* 0xffffffe806f87950 */ /* 0x000fea0003c3ffff */
.L_x_24:
[----:B------:R-:W-:-:S00]  /*1420*/  BRA `(.L_x_24) ;  /* 0xfffffffc00fc7947 */ /* 0x000fc0000383ffff */
[----:B------:R-:W-:-:S00]  /*1430*/  NOP ;  /* 0x0000000000007918 */ /* 0x000fc00000000000 */
        /* <DEDUP_REMOVED lines=12> */
.L_x_25:


//--------------------- .nv.shared._Z10softmax_v2PfS_i --------------------------
	.section	.nv.shared._Z10softmax_v2PfS_i,"aw",@nobits
	.sectionflags	@""
	.align	4
.nv.shared._Z10softmax_v2PfS_i:
	.zero		5128


//--------------------- .nv.shared.reserved.0     --------------------------
	.section	.nv.shared.reserved.0,"aw",@nobits
	.weak		__nv_reservedSMEM_offset_0_alias
	.size		__nv_reservedSMEM_offset_0_alias, 0, 64
	.other		__nv_reservedSMEM_offset_0_alias,@"STO_CUDA_RESERVED_SHARED STV_DEFAULT"
__nv_reservedSMEM_offset_0_alias:
	.zero		0
	.zero		64


//--------------------- .nv.constant0._Z10softmax_v2PfS_i --------------------------
	.section	.nv.constant0._Z10softmax_v2PfS_i,"a",@progbits
	.sectionflags	@""
	.align	4
.nv.constant0._Z10softmax_v2PfS_i:
	.zero		916


//--------------------- SYMBOLS --------------------------

	.type		.nv.reservedSmem.offset0,@object
	.size		.nv.reservedSmem.offset0,0x4
	.type		.nv.reservedSmem.cap,@object
	.size		.nv.reservedSmem.cap,0x4
